	.headerflags	@"EF_CUDA_TEXMODE_UNIFIED EF_CUDA_64BIT_ADDRESS EF_CUDA_ACCELERATORS EF_CUDA_SM90 EF_CUDA_VIRTUAL_SM(EF_CUDA_SM90)"
	.elftype	@"ET_EXEC"


//--------------------- .nv.info                  --------------------------
	.section	.nv.info,"",@"SHT_CUDA_INFO"
	.align	4


	//----- nvinfo : EIATTR_REGCOUNT
	.align		4
        /*0000*/ 	.byte	0x04, 0x2f
        /*0002*/ 	.short	(.L_1 - .L_0)
	.align		4
.L_0:
        /*0004*/ 	.word	index@(triton_poi_fused_convolution_relu_18)
        /*0008*/ 	.word	0x00000012


	//----- nvinfo : EIATTR_MIN_STACK_SIZE
	.align		4
.L_1:
        /*000c*/ 	.byte	0x04, 0x12
        /*000e*/ 	.short	(.L_3 - .L_2)
	.align		4
.L_2:
        /*0010*/ 	.word	index@(triton_poi_fused_convolution_relu_18)
        /*0014*/ 	.word	0x00000000


	//----- nvinfo : EIATTR_FRAME_SIZE
	.align		4
.L_3:
        /*0018*/ 	.byte	0x04, 0x11
        /*001a*/ 	.short	(.L_5 - .L_4)
	.align		4
.L_4:
        /*001c*/ 	.word	index@(triton_poi_fused_convolution_relu_18)
        /*0020*/ 	.word	0x00000000


	//----- nvinfo : EIATTR_MIN_STACK_SIZE
	.align		4
.L_5:
        /*0024*/ 	.byte	0x04, 0x12
        /*0026*/ 	.short	(.L_7 - .L_6)
	.align		4
.L_6:
        /*0028*/ 	.word	index@(triton_poi_fused_convolution_relu_18)
        /*002c*/ 	.word	0x00000000
.L_7:


//--------------------- .nv.info.triton_poi_fused_convolution_relu_18 --------------------------
	.section	.nv.info.triton_poi_fused_convolution_relu_18,"",@"SHT_CUDA_INFO"
	.sectionflags	@""
	.align	4


	//----- nvinfo : EIATTR_CUDA_API_VERSION
	.align		4
        /*0000*/ 	.byte	0x04, 0x37
        /*0002*/ 	.short	(.L_9 - .L_8)
.L_8:
        /*0004*/ 	.word	0x0000007c


	//----- nvinfo : EIATTR_KPARAM_INFO
	.align		4
.L_9:
        /*0008*/ 	.byte	0x04, 0x17
        /*000a*/ 	.short	(.L_11 - .L_10)
.L_10:
        /*000c*/ 	.word	0x00000000
        /*0010*/ 	.short	0x0002
        /*0012*/ 	.short	0x0010
        /*0014*/ 	.byte	0x00, 0xf0, 0x11, 0x00


	//----- nvinfo : EIATTR_KPARAM_INFO
	.align		4
.L_11:
        /*0018*/ 	.byte	0x04, 0x17
        /*001a*/ 	.short	(.L_13 - .L_12)
.L_12:
        /*001c*/ 	.word	0x00000000
        /*0020*/ 	.short	0x0001
        /*0022*/ 	.short	0x0008
        /*0024*/ 	.byte	0x00, 0xf4, 0x21, 0x00


	//----- nvinfo : EIATTR_KPARAM_INFO
	.align		4
.L_13:
        /*0028*/ 	.byte	0x04, 0x17
        /*002a*/ 	.short	(.L_15 - .L_14)
.L_14:
        /*002c*/ 	.word	0x00000000
        /*0030*/ 	.short	0x0000
        /*0032*/ 	.short	0x0000
        /*0034*/ 	.byte	0x00, 0xf4, 0x21, 0x00


	//----- nvinfo : EIATTR_SPARSE_MMA_MASK
	.align		4
.L_15:
        /*0038*/ 	.byte	0x03, 0x50
        /*003a*/ 	.short	0x0000


	//----- nvinfo : EIATTR_MAXREG_COUNT
	.align		4
        /*003c*/ 	.byte	0x03, 0x1b
        /*003e*/ 	.short	0x00ff


	//----- nvinfo : EIATTR_EXIT_INSTR_OFFSETS
	.align		4
        /*0040*/ 	.byte	0x04, 0x1c
        /*0042*/ 	.short	(.L_17 - .L_16)


	//   ....[0]....
.L_16:
        /*0044*/ 	.word	0x000002d0


	//----- nvinfo : EIATTR_REQNTID
	.align		4
.L_17:
        /*0048*/ 	.byte	0x04, 0x10
        /*004a*/ 	.short	(.L_19 - .L_18)
.L_18:
        /*004c*/ 	.word	0x00000080
        /*0050*/ 	.word	0x00000001
        /*0054*/ 	.word	0x00000001


	//----- nvinfo : EIATTR_CBANK_PARAM_SIZE
	.align		4
.L_19:
        /*0058*/ 	.byte	0x03, 0x19
        /*005a*/ 	.short	0x0014


	//----- nvinfo : EIATTR_PARAM_CBANK
	.align		4
        /*005c*/ 	.byte	0x04, 0x0a
        /*005e*/ 	.short	(.L_21 - .L_20)
	.align		4
.L_20:
        /*0060*/ 	.word	index@(.nv.constant0.triton_poi_fused_convolution_relu_18)
        /*0064*/ 	.short	0x0210
        /*0066*/ 	.short	0x0014


	//----- nvinfo : EIATTR_SW_WAR
	.align		4
.L_21:
        /*0068*/ 	.byte	0x04, 0x36
        /*006a*/ 	.short	(.L_23 - .L_22)
.L_22:
        /*006c*/ 	.word	0x00000008
.L_23:


//--------------------- .nv.callgraph             --------------------------
	.section	.nv.callgraph,"",@"SHT_CUDA_CALLGRAPH"
	.align	4
	.sectionentsize	8
	.align		4
        /*0000*/ 	.word	0x00000000
	.align		4
        /*0004*/ 	.word	0xffffffff
	.align		4
        /*0008*/ 	.word	0x00000000
	.align		4
        /*000c*/ 	.word	0xfffffffe
	.align		4
        /*0010*/ 	.word	0x00000000
	.align		4
        /*0014*/ 	.word	0xfffffffd
	.align		4
        /*0018*/ 	.word	0x00000000
	.align		4
        /*001c*/ 	.word	0xfffffffc


//--------------------- .text.triton_poi_fused_convolution_relu_18 --------------------------
	.section	.text.triton_poi_fused_convolution_relu_18,"ax",@progbits
	.align	128
        .global         triton_poi_fused_convolution_relu_18
        .type           triton_poi_fused_convolution_relu_18,@function
        .size           triton_poi_fused_convolution_relu_18,(.L_x_1 - triton_poi_fused_convolution_relu_18)
        .other          triton_poi_fused_convolution_relu_18,@"STO_CUDA_ENTRY STV_DEFAULT"
triton_poi_fused_convolution_relu_18:
.text.triton_poi_fused_convolution_relu_18:
[----:B------:R-:W-:Y:S01]  /*0000*/  LDC R1, c[0x0][0x28] ;  /* 0x00000a00ff017b82 */ /* 0x000fe20000000800 */
[----:B------:R-:W1:Y:S07]  /*0010*/  S2R R0, SR_TID.X ;  /* 0x0000000000007919 */ /* 0x000e6e0000002100 */
[----:B------:R-:W2:Y:S01]  /*0020*/  LDC.64 R4, c[0x0][0x218] ;  /* 0x00008600ff047b82 */ /* 0x000ea20000000a00 */
[----:B------:R-:W-:Y:S01]  /*0030*/  ULDC.64 UR4, c[0x0][0x208] ;  /* 0x0000820000047ab9 */ /* 0x000fe20000000a00 */
[----:B------:R-:W3:Y:S06]  /*0040*/  S2R R7, SR_CTAID.X ;  /* 0x0000000000077919 */ /* 0x000eec0000002500 */
[----:B------:R-:W4:Y:S01]  /*0050*/  LDC.64 R2, c[0x0][0x210] ;  /* 0x00008400ff027b82 */ /* 0x000f220000000a00 */
[----:B-1----:R-:W-:Y:S01]  /*0060*/  IMAD.SHL.U32 R0, R0, 0x4, RZ ;  /* 0x0000000400007824 */ /* 0x002fe200078e00ff */
[----:B---3--:R-:W-:-:S04]  /*0070*/  SHF.R.S32.HI R6, RZ, 0x15, R7 ;  /* 0x00000015ff067819 */ /* 0x008fc80000011407 */
[----:B------:R-:W-:-:S05]  /*0080*/  LOP3.LUT R0, R0, 0x1fc, RZ, 0xc0, !PT ;  /* 0x000001fc00007812 */ /* 0x000fca00078ec0ff */
[----:B------:R-:W-:Y:S01]  /*0090*/  IMAD R7, R7, 0x400, R0 ;  /* 0x0000040007077824 */ /* 0x000fe200078e0200 */
[----:B------:R-:W-:-:S03]  /*00a0*/  SGXT R0, R6, 0x1 ;  /* 0x000000010600781a */ /* 0x000fc60000000200 */
[----:B----4-:R-:W-:Y:S01]  /*00b0*/  IMAD.WIDE R2, R7, 0x4, R2 ;  /* 0x0000000407027825 */ /* 0x010fe200078e0202 */
[----:B------:R-:W-:-:S04]  /*00c0*/  LEA.HI R0, R0, R7, RZ, 0x7 ;  /* 0x0000000700007211 */ /* 0x000fc800078f38ff */
[----:B------:R-:W-:Y:S01]  /*00d0*/  LOP3.LUT R0, R0, 0xffffff80, RZ, 0xc0, !PT ;  /* 0xffffff8000007812 */ /* 0x000fe200078ec0ff */
[----:B------:R-:W3:Y:S04]  /*00e0*/  LDG.E.128 R12, desc[UR4][R2.64+0x800] ;  /* 0x00080004020c7981 */ /* 0x000ee8000c1e1d00 */
[----:B------:R-:W-:-:S04]  /*00f0*/  IMAD.IADD R9, R7, 0x1, -R0 ;  /* 0x0000000107097824 */ /* 0x000fc800078e0a00 */
[----:B--2---:R-:W-:Y:S02]  /*0100*/  IMAD.WIDE R4, R9, 0x4, R4 ;  /* 0x0000000409047825 */ /* 0x004fe400078e0204 */
[----:B------:R-:W2:Y:S04]  /*0110*/  LDG.E.128 R8, desc[UR4][R2.64] ;  /* 0x0000000402087981 */ /* 0x000ea8000c1e1d00 */
[----:B------:R-:W3:Y:S02]  /*0120*/  LDG.E.EL.128 R4, desc[UR4][R4.64] ;  /* 0x0000000404047981 */ /* 0x000ee4000c2e1d00 */
[CC--:B---3--:R-:W-:Y:S01]  /*0130*/  FSETP.GEU.AND P6, PT, R12.reuse, -R4.reuse, PT ;  /* 0x800000040c00720b */ /* 0x0c8fe20003fce000 */
[--C-:B------:R-:W-:Y:S01]  /*0140*/  FADD R12, R12, R4.reuse ;  /* 0x000000040c0c7221 */ /* 0x100fe20000000000 */
[C---:B--2---:R-:W-:Y:S01]  /*0150*/  FSETP.GEU.AND P2, PT, R8.reuse, -R4, PT ;  /* 0x800000040800720b */ /* 0x044fe20003f4e000 */
[----:B------:R-:W-:Y:S01]  /*0160*/  FADD R8, R8, R4 ;  /* 0x0000000408087221 */ /* 0x000fe20000000000 */
[----:B------:R-:W-:-:S02]  /*0170*/  FSETP.GEU.AND P5, PT, R13, -R5, PT ;  /* 0x800000050d00720b */ /* 0x000fc40003fae000 */
[----:B------:R-:W-:Y:S01]  /*0180*/  SEL R4, R12, RZ, P6 ;  /* 0x000000ff0c047207 */ /* 0x000fe20003000000 */
[----:B------:R-:W-:Y:S01]  /*0190*/  FADD R13, R13, R5 ;  /* 0x000000050d0d7221 */ /* 0x000fe20000000000 */
[CC--:B------:R-:W-:Y:S01]  /*01a0*/  FSETP.GEU.AND P4, PT, R14.reuse, -R6.reuse, PT ;  /* 0x800000060e00720b */ /* 0x0c0fe20003f8e000 */
[--C-:B------:R-:W-:Y:S01]  /*01b0*/  FADD R14, R14, R6.reuse ;  /* 0x000000060e0e7221 */ /* 0x100fe20000000000 */
[C---:B------:R-:W-:Y:S01]  /*01c0*/  FSETP.GEU.AND P3, PT, R15.reuse, -R7, PT ;  /* 0x800000070f00720b */ /* 0x040fe20003f6e000 */
[----:B------:R-:W-:Y:S01]  /*01d0*/  FADD R15, R15, R7 ;  /* 0x000000070f0f7221 */ /* 0x000fe20000000000 */
[C---:B------:R-:W-:Y:S01]  /*01e0*/  FSETP.GEU.AND P1, PT, R9.reuse, -R5, PT ;  /* 0x800000050900720b */ /* 0x040fe20003f2e000 */
[----:B------:R-:W-:Y:S01]  /*01f0*/  FADD R9, R9, R5 ;  /* 0x0000000509097221 */ /* 0x000fe20000000000 */
[C---:B------:R-:W-:Y:S01]  /*0200*/  FSETP.GEU.AND P0, PT, R10.reuse, -R6, PT ;  /* 0x800000060a00720b */ /* 0x040fe20003f0e000 */
[----:B------:R-:W-:Y:S01]  /*0210*/  FADD R10, R10, R6 ;  /* 0x000000060a0a7221 */ /* 0x000fe20000000000 */
[C---:B------:R-:W-:Y:S01]  /*0220*/  FSETP.GEU.AND P6, PT, R11.reuse, -R7, PT ;  /* 0x800000070b00720b */ /* 0x040fe20003fce000 */
[----:B------:R-:W-:Y:S01]  /*0230*/  FADD R11, R11, R7 ;  /* 0x000000070b0b7221 */ /* 0x000fe20000000000 */
[----:B------:R-:W-:-:S02]  /*0240*/  SEL R5, R13, RZ, P5 ;  /* 0x000000ff0d057207 */ /* 0x000fc40002800000 */
[----:B------:R-:W-:Y:S02]  /*0250*/  SEL R6, R14, RZ, P4 ;  /* 0x000000ff0e067207 */ /* 0x000fe40002000000 */
[----:B------:R-:W-:Y:S02]  /*0260*/  SEL R7, R15, RZ, P3 ;  /* 0x000000ff0f077207 */ /* 0x000fe40001800000 */
[----:B------:R-:W-:Y:S02]  /*0270*/  SEL R8, R8, RZ, P2 ;  /* 0x000000ff08087207 */ /* 0x000fe40001000000 */
[----:B------:R-:W-:Y:S02]  /*0280*/  SEL R9, R9, RZ, P1 ;  /* 0x000000ff09097207 */ /* 0x000fe40000800000 */
[----:B------:R-:W-:Y:S02]  /*0290*/  SEL R10, R10, RZ, P0 ;  /* 0x000000ff0a0a7207 */ /* 0x000fe40000000000 */
[----:B------:R-:W-:Y:S01]  /*02a0*/  SEL R11, R11, RZ, P6 ;  /* 0x000000ff0b0b7207 */ /* 0x000fe20003000000 */
[----:B------:R-:W-:Y:S04]  /*02b0*/  STG.E.128 desc[UR4][R2.64+0x800], R4 ;  /* 0x0008000402007986 */ /* 0x000fe8000c101d04 */
[----:B------:R-:W-:Y:S01]  /*02c0*/  STG.E.128 desc[UR4][R2.64], R8 ;  /* 0x0000000802007986 */ /* 0x000fe2000c101d04 */
[----:B------:R-:W-:Y:S05]  /*02d0*/  EXIT ;  /* 0x000000000000794d */ /* 0x000fea0003800000 */
.L_x_0:
[----:B------:R-:W-:-:S00]  /*02e0*/  BRA `(.L_x_0) ;  /* 0xfffffffc00fc7947 */ /* 0x000fc0000383ffff */
[----:B------:R-:W-:-:S00]  /*02f0*/  NOP ;  /* 0x0000000000007918 */ /* 0x000fc00000000000 */
        /* <DEDUP_REMOVED lines=8> */
.L_x_1:


//--------------------- .nv.constant0.triton_poi_fused_convolution_relu_18 --------------------------
	.section	.nv.constant0.triton_poi_fused_convolution_relu_18,"a",@progbits
	.sectionflags	@""
	.align	4
.nv.constant0.triton_poi_fused_convolution_relu_18:
	.zero		548
